//
// Generated by NVIDIA NVVM Compiler
//
// Compiler Build ID: CL-36424714
// Cuda compilation tools, release 13.0, V13.0.88
// Based on NVVM 20.0.0
//

.version 9.0
.target sm_100
.address_size 64

	// .globl	_ZN3bwm8linspaceEPddid

.visible .entry _ZN3bwm8linspaceEPddid(
	.param .u64 .ptr .align 1 _ZN3bwm8linspaceEPddid_param_0,
	.param .f64 _ZN3bwm8linspaceEPddid_param_1,
	.param .u32 _ZN3bwm8linspaceEPddid_param_2,
	.param .f64 _ZN3bwm8linspaceEPddid_param_3
)
{
	.reg .pred 	%p<5>;
	.reg .b32 	%r<6>;
	.reg .b64 	%rd<5>;
	.reg .b64 	%fd<5>;

	ld.param.u64 	%rd2, [_ZN3bwm8linspaceEPddid_param_0];
	ld.param.f64 	%fd1, [_ZN3bwm8linspaceEPddid_param_1];
	ld.param.u32 	%r2, [_ZN3bwm8linspaceEPddid_param_2];
	ld.param.f64 	%fd2, [_ZN3bwm8linspaceEPddid_param_3];
	cvta.to.global.u64 	%rd1, %rd2;
	setp.ne.s32 	%p1, %r2, 1;
	@%p1 bra 	$L__BB0_2;
	st.global.f64 	[%rd1], %fd1;
	bra.uni 	$L__BB0_4;
$L__BB0_2:
	mov.u32 	%r3, %ctaid.x;
	mov.u32 	%r4, %ntid.x;
	mov.u32 	%r5, %tid.x;
	mad.lo.s32 	%r1, %r3, %r4, %r5;
	setp.ge.s32 	%p2, %r1, %r2;
	setp.lt.s32 	%p3, %r1, 0;
	or.pred  	%p4, %p3, %p2;
	@%p4 bra 	$L__BB0_4;
	cvt.rn.f64.u32 	%fd3, %r1;
	fma.rn.f64 	%fd4, %fd2, %fd3, %fd1;
	mul.wide.u32 	%rd3, %r1, 8;
	add.s64 	%rd4, %rd1, %rd3;
	st.global.f64 	[%rd4], %fd4;
$L__BB0_4:
	ret;

}
	// .globl	_ZN3bwm8fill_vecEPddi
.visible .entry _ZN3bwm8fill_vecEPddi(
	.param .u64 .ptr .align 1 _ZN3bwm8fill_vecEPddi_param_0,
	.param .f64 _ZN3bwm8fill_vecEPddi_param_1,
	.param .u32 _ZN3bwm8fill_vecEPddi_param_2
)
{
	.reg .pred 	%p<2>;
	.reg .b32 	%r<6>;
	.reg .b64 	%rd<5>;
	.reg .b64 	%fd<2>;

	ld.param.u64 	%rd1, [_ZN3bwm8fill_vecEPddi_param_0];
	ld.param.f64 	%fd1, [_ZN3bwm8fill_vecEPddi_param_1];
	ld.param.u32 	%r2, [_ZN3bwm8fill_vecEPddi_param_2];
	mov.u32 	%r3, %ctaid.x;
	mov.u32 	%r4, %ntid.x;
	mov.u32 	%r5, %tid.x;
	mad.lo.s32 	%r1, %r3, %r4, %r5;
	setp.ge.s32 	%p1, %r1, %r2;
	@%p1 bra 	$L__BB1_2;
	cvta.to.global.u64 	%rd2, %rd1;
	mul.wide.s32 	%rd3, %r1, 8;
	add.s64 	%rd4, %rd2, %rd3;
	st.global.f64 	[%rd4], %fd1;
$L__BB1_2:
	ret;

}
	// .globl	_ZN3bwm11concatenateEPKdiS1_iPdi
.visible .entry _ZN3bwm11concatenateEPKdiS1_iPdi(
	.param .u64 .ptr .align 1 _ZN3bwm11concatenateEPKdiS1_iPdi_param_0,
	.param .u32 _ZN3bwm11concatenateEPKdiS1_iPdi_param_1,
	.param .u64 .ptr .align 1 _ZN3bwm11concatenateEPKdiS1_iPdi_param_2,
	.param .u32 _ZN3bwm11concatenateEPKdiS1_iPdi_param_3,
	.param .u64 .ptr .align 1 _ZN3bwm11concatenateEPKdiS1_iPdi_param_4,
	.param .u32 _ZN3bwm11concatenateEPKdiS1_iPdi_param_5
)
{
	.reg .pred 	%p<3>;
	.reg .b32 	%r<8>;
	.reg .b64 	%rd<14>;
	.reg .b64 	%fd<3>;

	ld.param.u64 	%rd2, [_ZN3bwm11concatenateEPKdiS1_iPdi_param_0];
	ld.param.u32 	%r2, [_ZN3bwm11concatenateEPKdiS1_iPdi_param_1];
	ld.param.u64 	%rd3, [_ZN3bwm11concatenateEPKdiS1_iPdi_param_2];
	ld.param.u64 	%rd4, [_ZN3bwm11concatenateEPKdiS1_iPdi_param_4];
	ld.param.u32 	%r3, [_ZN3bwm11concatenateEPKdiS1_iPdi_param_5];
	cvta.to.global.u64 	%rd1, %rd4;
	mov.u32 	%r4, %ctaid.x;
	mov.u32 	%r5, %ntid.x;
	mov.u32 	%r6, %tid.x;
	mad.lo.s32 	%r1, %r4, %r5, %r6;
	setp.ge.s32 	%p1, %r1, %r3;
	@%p1 bra 	$L__BB2_4;
	setp.ge.s32 	%p2, %r1, %r2;
	@%p2 bra 	$L__BB2_3;
	cvta.to.global.u64 	%rd10, %rd2;
	mul.wide.s32 	%rd11, %r1, 8;
	add.s64 	%rd12, %rd10, %rd11;
	ld.global.f64 	%fd2, [%rd12];
	add.s64 	%rd13, %rd1, %rd11;
	st.global.f64 	[%rd13], %fd2;
	bra.uni 	$L__BB2_4;
$L__BB2_3:
	sub.s32 	%r7, %r1, %r2;
	cvta.to.global.u64 	%rd5, %rd3;
	mul.wide.s32 	%rd6, %r7, 8;
	add.s64 	%rd7, %rd5, %rd6;
	ld.global.f64 	%fd1, [%rd7];
	mul.wide.s32 	%rd8, %r1, 8;
	add.s64 	%rd9, %rd1, %rd8;
	st.global.f64 	[%rd9], %fd1;
$L__BB2_4:
	ret;

}
	// .globl	_ZN3bwm9ParToCartEPKdS1_PdS2_id
.visible .entry _ZN3bwm9ParToCartEPKdS1_PdS2_id(
	.param .u64 .ptr .align 1 _ZN3bwm9ParToCartEPKdS1_PdS2_id_param_0,
	.param .u64 .ptr .align 1 _ZN3bwm9ParToCartEPKdS1_PdS2_id_param_1,
	.param .u64 .ptr .align 1 _ZN3bwm9ParToCartEPKdS1_PdS2_id_param_2,
	.param .u64 .ptr .align 1 _ZN3bwm9ParToCartEPKdS1_PdS2_id_param_3,
	.param .u32 _ZN3bwm9ParToCartEPKdS1_PdS2_id_param_4,
	.param .f64 _ZN3bwm9ParToCartEPKdS1_PdS2_id_param_5
)
{
	.reg .pred 	%p<2>;
	.reg .b32 	%r<6>;
	.reg .b64 	%rd<14>;
	.reg .b64 	%fd<12>;

	ld.param.u64 	%rd1, [_ZN3bwm9ParToCartEPKdS1_PdS2_id_param_0];
	ld.param.u64 	%rd2, [_ZN3bwm9ParToCartEPKdS1_PdS2_id_param_1];
	ld.param.u64 	%rd3, [_ZN3bwm9ParToCartEPKdS1_PdS2_id_param_2];
	ld.param.u64 	%rd4, [_ZN3bwm9ParToCartEPKdS1_PdS2_id_param_3];
	ld.param.u32 	%r2, [_ZN3bwm9ParToCartEPKdS1_PdS2_id_param_4];
	ld.param.f64 	%fd1, [_ZN3bwm9ParToCartEPKdS1_PdS2_id_param_5];
	mov.u32 	%r3, %ctaid.x;
	mov.u32 	%r4, %ntid.x;
	mov.u32 	%r5, %tid.x;
	mad.lo.s32 	%r1, %r3, %r4, %r5;
	setp.ge.s32 	%p1, %r1, %r2;
	@%p1 bra 	$L__BB3_2;
	cvta.to.global.u64 	%rd5, %rd1;
	cvta.to.global.u64 	%rd6, %rd2;
	cvta.to.global.u64 	%rd7, %rd3;
	cvta.to.global.u64 	%rd8, %rd4;
	mul.wide.s32 	%rd9, %r1, 8;
	add.s64 	%rd10, %rd5, %rd9;
	ld.global.f64 	%fd2, [%rd10];
	mul.f64 	%fd3, %fd2, %fd2;
	add.s64 	%rd11, %rd6, %rd9;
	ld.global.f64 	%fd4, [%rd11];
	mul.f64 	%fd5, %fd4, %fd4;
	sub.f64 	%fd6, %fd3, %fd5;
	mul.f64 	%fd7, %fd6, 0d3FE0000000000000;
	sub.f64 	%fd8, %fd7, %fd1;
	add.s64 	%rd12, %rd7, %rd9;
	st.global.f64 	[%rd12], %fd8;
	ld.global.f64 	%fd9, [%rd10];
	ld.global.f64 	%fd10, [%rd11];
	mul.f64 	%fd11, %fd9, %fd10;
	add.s64 	%rd13, %rd8, %rd9;
	st.global.f64 	[%rd13], %fd11;
$L__BB3_2:
	ret;

}
	// .globl	_ZN3bwm8inferiorEPKdS1_PdS2_i
.visible .entry _ZN3bwm8inferiorEPKdS1_PdS2_i(
	.param .u64 .ptr .align 1 _ZN3bwm8inferiorEPKdS1_PdS2_i_param_0,
	.param .u64 .ptr .align 1 _ZN3bwm8inferiorEPKdS1_PdS2_i_param_1,
	.param .u64 .ptr .align 1 _ZN3bwm8inferiorEPKdS1_PdS2_i_param_2,
	.param .u64 .ptr .align 1 _ZN3bwm8inferiorEPKdS1_PdS2_i_param_3,
	.param .u32 _ZN3bwm8inferiorEPKdS1_PdS2_i_param_4
)
{
	.reg .pred 	%p<2>;
	.reg .b32 	%r<8>;
	.reg .b64 	%rd<15>;
	.reg .b64 	%fd<4>;

	ld.param.u64 	%rd1, [_ZN3bwm8inferiorEPKdS1_PdS2_i_param_0];
	ld.param.u64 	%rd2, [_ZN3bwm8inferiorEPKdS1_PdS2_i_param_1];
	ld.param.u64 	%rd3, [_ZN3bwm8inferiorEPKdS1_PdS2_i_param_2];
	ld.param.u64 	%rd4, [_ZN3bwm8inferiorEPKdS1_PdS2_i_param_3];
	ld.param.u32 	%r2, [_ZN3bwm8inferiorEPKdS1_PdS2_i_param_4];
	mov.u32 	%r3, %ctaid.x;
	mov.u32 	%r4, %ntid.x;
	mov.u32 	%r5, %tid.x;
	mad.lo.s32 	%r1, %r3, %r4, %r5;
	setp.ge.s32 	%p1, %r1, %r2;
	@%p1 bra 	$L__BB4_2;
	cvta.to.global.u64 	%rd5, %rd1;
	cvta.to.global.u64 	%rd6, %rd3;
	cvta.to.global.u64 	%rd7, %rd2;
	cvta.to.global.u64 	%rd8, %rd4;
	mul.wide.s32 	%rd9, %r1, 8;
	add.s64 	%rd10, %rd5, %rd9;
	ld.global.f64 	%fd1, [%rd10];
	not.b32 	%r6, %r1;
	add.s32 	%r7, %r2, %r6;
	mul.wide.s32 	%rd11, %r7, 8;
	add.s64 	%rd12, %rd6, %rd11;
	st.global.f64 	[%rd12], %fd1;
	add.s64 	%rd13, %rd7, %rd9;
	ld.global.f64 	%fd2, [%rd13];
	neg.f64 	%fd3, %fd2;
	add.s64 	%rd14, %rd8, %rd11;
	st.global.f64 	[%rd14], %fd3;
$L__BB4_2:
	ret;

}
	// .globl	_ZN3bwm13combinePointsEPKdS1_S1_S1_P5Pointi
.visible .entry _ZN3bwm13combinePointsEPKdS1_S1_S1_P5Pointi(
	.param .u64 .ptr .align 1 _ZN3bwm13combinePointsEPKdS1_S1_S1_P5Pointi_param_0,
	.param .u64 .ptr .align 1 _ZN3bwm13combinePointsEPKdS1_S1_S1_P5Pointi_param_1,
	.param .u64 .ptr .align 1 _ZN3bwm13combinePointsEPKdS1_S1_S1_P5Pointi_param_2,
	.param .u64 .ptr .align 1 _ZN3bwm13combinePointsEPKdS1_S1_S1_P5Pointi_param_3,
	.param .u64 .ptr .align 1 _ZN3bwm13combinePointsEPKdS1_S1_S1_P5Pointi_param_4,
	.param .u32 _ZN3bwm13combinePointsEPKdS1_S1_S1_P5Pointi_param_5
)
{
	.reg .pred 	%p<2>;
	.reg .b32 	%r<6>;
	.reg .b64 	%rd<20>;
	.reg .b64 	%fd<5>;

	ld.param.u64 	%rd1, [_ZN3bwm13combinePointsEPKdS1_S1_S1_P5Pointi_param_0];
	ld.param.u64 	%rd2, [_ZN3bwm13combinePointsEPKdS1_S1_S1_P5Pointi_param_1];
	ld.param.u64 	%rd3, [_ZN3bwm13combinePointsEPKdS1_S1_S1_P5Pointi_param_2];
	ld.param.u64 	%rd4, [_ZN3bwm13combinePointsEPKdS1_S1_S1_P5Pointi_param_3];
	ld.param.u64 	%rd5, [_ZN3bwm13combinePointsEPKdS1_S1_S1_P5Pointi_param_4];
	ld.param.u32 	%r2, [_ZN3bwm13combinePointsEPKdS1_S1_S1_P5Pointi_param_5];
	mov.u32 	%r3, %ctaid.x;
	mov.u32 	%r4, %ntid.x;
	mov.u32 	%r5, %tid.x;
	mad.lo.s32 	%r1, %r3, %r4, %r5;
	setp.ge.s32 	%p1, %r1, %r2;
	@%p1 bra 	$L__BB5_2;
	cvta.to.global.u64 	%rd6, %rd1;
	cvta.to.global.u64 	%rd7, %rd2;
	cvta.to.global.u64 	%rd8, %rd5;
	cvta.to.global.u64 	%rd9, %rd3;
	cvta.to.global.u64 	%rd10, %rd4;
	mul.wide.s32 	%rd11, %r1, 8;
	add.s64 	%rd12, %rd6, %rd11;
	ld.global.f64 	%fd1, [%rd12];
	add.s64 	%rd13, %rd7, %rd11;
	ld.global.f64 	%fd2, [%rd13];
	mul.wide.s32 	%rd14, %r1, 16;
	add.s64 	%rd15, %rd8, %rd14;
	st.global.f64 	[%rd15], %fd1;
	st.global.f64 	[%rd15+8], %fd2;
	add.s64 	%rd16, %rd9, %rd11;
	ld.global.f64 	%fd3, [%rd16];
	add.s64 	%rd17, %rd10, %rd11;
	ld.global.f64 	%fd4, [%rd17];
	mul.wide.s32 	%rd18, %r2, 16;
	add.s64 	%rd19, %rd15, %rd18;
	st.global.f64 	[%rd19], %fd3;
	st.global.f64 	[%rd19+8], %fd4;
$L__BB5_2:
	ret;

}


// ===== COMPILED SASS (sm_100) =====

	.target	sm_100

	.elftype	@"ET_EXEC"


//--------------------- .note.nv.tkinfo           --------------------------
	.section	.note.nv.tkinfo,"",@"SHT_NOTE"
	.sectionflags	@"SHF_NOTE_NV_TKINFO"
	.tkinfo
        /*0018*/ 	.word	0x00000002
        /*0030*/ 	.string	""
        /*0030*/ 	.string	"ptxas"
        /*0030*/ 	.string	"Cuda compilation tools, release 13.0, V13.0.88"
        /*0030*/ 	.string	"Build cuda_13.0.r13.0/compiler.36424714_0"
        /*0030*/ 	.string	"-arch sm_100 -m 64 "



//--------------------- .note.nv.cuinfo           --------------------------
	.section	.note.nv.cuinfo,"",@"SHT_NOTE"
	.sectionflags	@"SHF_NOTE_NV_CUINFO"
        /*0018*/ 	.short	0x0002
        /*001a*/ 	.short	0x0064
        /*001c*/ 	.short	0x0082
	.zero		2


//--------------------- .nv.info                  --------------------------
	.section	.nv.info,"",@"SHT_CUDA_INFO"
	.align	4


	//----- nvinfo : EIATTR_REGCOUNT
	.align		4
        /*0000*/ 	.byte	0x04, 0x2f
        /*0002*/ 	.short	(.L_1 - .L_0)
	.align		4
.L_0:
        /*0004*/ 	.word	index@(_ZN3bwm8linspaceEPddid)
        /*0008*/ 	.word	0x0000000c


	//----- nvinfo : EIATTR_FRAME_SIZE
	.align		4
.L_1:
        /*000c*/ 	.byte	0x04, 0x11
        /*000e*/ 	.short	(.L_3 - .L_2)
	.align		4
.L_2:
        /*0010*/ 	.word	index@(_ZN3bwm8linspaceEPddid)
        /*0014*/ 	.word	0x00000000


	//----- nvinfo : EIATTR_REGCOUNT
	.align		4
.L_3:
        /*0018*/ 	.byte	0x04, 0x2f
        /*001a*/ 	.short	(.L_5 - .L_4)
	.align		4
.L_4:
        /*001c*/ 	.word	index@(_ZN3bwm8fill_vecEPddi)
        /*0020*/ 	.word	0x0000000a


	//----- nvinfo : EIATTR_FRAME_SIZE
	.align		4
.L_5:
        /*0024*/ 	.byte	0x04, 0x11
        /*0026*/ 	.short	(.L_7 - .L_6)
	.align		4
.L_6:
        /*0028*/ 	.word	index@(_ZN3bwm8fill_vecEPddi)
        /*002c*/ 	.word	0x00000000


	//----- nvinfo : EIATTR_REGCOUNT
	.align		4
.L_7:
        /*0030*/ 	.byte	0x04, 0x2f
        /*0032*/ 	.short	(.L_9 - .L_8)
	.align		4
.L_8:
        /*0034*/ 	.word	index@(_ZN3bwm11concatenateEPKdiS1_iPdi)
        /*0038*/ 	.word	0x0000000a


	//----- nvinfo : EIATTR_FRAME_SIZE
	.align		4
.L_9:
        /*003c*/ 	.byte	0x04, 0x11
        /*003e*/ 	.short	(.L_11 - .L_10)
	.align		4
.L_10:
        /*0040*/ 	.word	index@(_ZN3bwm11concatenateEPKdiS1_iPdi)
        /*0044*/ 	.word	0x00000000


	//----- nvinfo : EIATTR_REGCOUNT
	.align		4
.L_11:
        /*0048*/ 	.byte	0x04, 0x2f
        /*004a*/ 	.short	(.L_13 - .L_12)
	.align		4
.L_12:
        /*004c*/ 	.word	index@(_ZN3bwm9ParToCartEPKdS1_PdS2_id)
        /*0050*/ 	.word	0x00000010


	//----- nvinfo : EIATTR_FRAME_SIZE
	.align		4
.L_13:
        /*0054*/ 	.byte	0x04, 0x11
        /*0056*/ 	.short	(.L_15 - .L_14)
	.align		4
.L_14:
        /*0058*/ 	.word	index@(_ZN3bwm9ParToCartEPKdS1_PdS2_id)
        /*005c*/ 	.word	0x00000000


	//----- nvinfo : EIATTR_REGCOUNT
	.align		4
.L_15:
        /*0060*/ 	.byte	0x04, 0x2f
        /*0062*/ 	.short	(.L_17 - .L_16)
	.align		4
.L_16:
        /*0064*/ 	.word	index@(_ZN3bwm8inferiorEPKdS1_PdS2_i)
        /*0068*/ 	.word	0x00000010


	//----- nvinfo : EIATTR_FRAME_SIZE
	.align		4
.L_17:
        /*006c*/ 	.byte	0x04, 0x11
        /*006e*/ 	.short	(.L_19 - .L_18)
	.align		4
.L_18:
        /*0070*/ 	.word	index@(_ZN3bwm8inferiorEPKdS1_PdS2_i)
        /*0074*/ 	.word	0x00000000


	//----- nvinfo : EIATTR_REGCOUNT
	.align		4
.L_19:
        /*0078*/ 	.byte	0x04, 0x2f
        /*007a*/ 	.short	(.L_21 - .L_20)
	.align		4
.L_20:
        /*007c*/ 	.word	index@(_ZN3bwm13combinePointsEPKdS1_S1_S1_P5Pointi)
        /*0080*/ 	.word	0x00000010


	//----- nvinfo : EIATTR_FRAME_SIZE
	.align		4
.L_21:
        /*0084*/ 	.byte	0x04, 0x11
        /*0086*/ 	.short	(.L_23 - .L_22)
	.align		4
.L_22:
        /*0088*/ 	.word	index@(_ZN3bwm13combinePointsEPKdS1_S1_S1_P5Pointi)
        /*008c*/ 	.word	0x00000000


	//----- nvinfo : EIATTR_MIN_STACK_SIZE
	.align		4
.L_23:
        /*0090*/ 	.byte	0x04, 0x12
        /*0092*/ 	.short	(.L_25 - .L_24)
	.align		4
.L_24:
        /*0094*/ 	.word	index@(_ZN3bwm13combinePointsEPKdS1_S1_S1_P5Pointi)
        /*0098*/ 	.word	0x00000000


	//----- nvinfo : EIATTR_MIN_STACK_SIZE
	.align		4
.L_25:
        /*009c*/ 	.byte	0x04, 0x12
        /*009e*/ 	.short	(.L_27 - .L_26)
	.align		4
.L_26:
        /*00a0*/ 	.word	index@(_ZN3bwm8inferiorEPKdS1_PdS2_i)
        /*00a4*/ 	.word	0x00000000


	//----- nvinfo : EIATTR_MIN_STACK_SIZE
	.align		4
.L_27:
        /*00a8*/ 	.byte	0x04, 0x12
        /*00aa*/ 	.short	(.L_29 - .L_28)
	.align		4
.L_28:
        /*00ac*/ 	.word	index@(_ZN3bwm9ParToCartEPKdS1_PdS2_id)
        /*00b0*/ 	.word	0x00000000


	//----- nvinfo : EIATTR_MIN_STACK_SIZE
	.align		4
.L_29:
        /*00b4*/ 	.byte	0x04, 0x12
        /*00b6*/ 	.short	(.L_31 - .L_30)
	.align		4
.L_30:
        /*00b8*/ 	.word	index@(_ZN3bwm11concatenateEPKdiS1_iPdi)
        /*00bc*/ 	.word	0x00000000


	//----- nvinfo : EIATTR_MIN_STACK_SIZE
	.align		4
.L_31:
        /*00c0*/ 	.byte	0x04, 0x12
        /*00c2*/ 	.short	(.L_33 - .L_32)
	.align		4
.L_32:
        /*00c4*/ 	.word	index@(_ZN3bwm8fill_vecEPddi)
        /*00c8*/ 	.word	0x00000000


	//----- nvinfo : EIATTR_MIN_STACK_SIZE
	.align		4
.L_33:
        /*00cc*/ 	.byte	0x04, 0x12
        /*00ce*/ 	.short	(.L_35 - .L_34)
	.align		4
.L_34:
        /*00d0*/ 	.word	index@(_ZN3bwm8linspaceEPddid)
        /*00d4*/ 	.word	0x00000000
.L_35:


//--------------------- .nv.compat                --------------------------
	.section	.nv.compat,"",@"SHT_CUDA_COMPAT_INFO"
	.align	4
        /*0000*/ 	.byte	0x02, 0x09, 0x00, 0x00, 0x02, 0x02, 0x01, 0x00, 0x02, 0x05, 0x05, 0x00, 0x03, 0x07, 0x01, 0x01
        /*0010*/ 	.byte	0x02, 0x03, 0x00, 0x00, 0x02, 0x06, 0x01, 0x00, 0x04, 0x0b, 0x08, 0x00, 0x01, 0x00, 0x00, 0x00
        /*0020*/ 	.byte	0x00, 0x00, 0x00, 0x00


//--------------------- .nv.info._ZN3bwm13combinePointsEPKdS1_S1_S1_P5Pointi --------------------------
	.section	.nv.info._ZN3bwm13combinePointsEPKdS1_S1_S1_P5Pointi,"",@"SHT_CUDA_INFO"
	.sectionflags	@""
	.align	4


	//----- nvinfo : EIATTR_CUDA_API_VERSION
	.align		4
        /*0000*/ 	.byte	0x04, 0x37
        /*0002*/ 	.short	(.L_37 - .L_36)
.L_36:
        /*0004*/ 	.word	0x00000082


	//----- nvinfo : EIATTR_KPARAM_INFO
	.align		4
.L_37:
        /*0008*/ 	.byte	0x04, 0x17
        /*000a*/ 	.short	(.L_39 - .L_38)
.L_38:
        /*000c*/ 	.word	0x00000000
        /*0010*/ 	.short	0x0005
        /*0012*/ 	.short	0x0028
        /*0014*/ 	.byte	0x00, 0xf0, 0x11, 0x00


	//----- nvinfo : EIATTR_KPARAM_INFO
	.align		4
.L_39:
        /*0018*/ 	.byte	0x04, 0x17
        /*001a*/ 	.short	(.L_41 - .L_40)
.L_40:
        /*001c*/ 	.word	0x00000000
        /*0020*/ 	.short	0x0004
        /*0022*/ 	.short	0x0020
        /*0024*/ 	.byte	0x00, 0xf5, 0x21, 0x00


	//----- nvinfo : EIATTR_KPARAM_INFO
	.align		4
.L_41:
        /*0028*/ 	.byte	0x04, 0x17
        /*002a*/ 	.short	(.L_43 - .L_42)
.L_42:
        /*002c*/ 	.word	0x00000000
        /*0030*/ 	.short	0x0003
        /*0032*/ 	.short	0x0018
        /*0034*/ 	.byte	0x00, 0xf5, 0x21, 0x00


	//----- nvinfo : EIATTR_KPARAM_INFO
	.align		4
.L_43:
        /*0038*/ 	.byte	0x04, 0x17
        /*003a*/ 	.short	(.L_45 - .L_44)
.L_44:
        /*003c*/ 	.word	0x00000000
        /*0040*/ 	.short	0x0002
        /*0042*/ 	.short	0x0010
        /*0044*/ 	.byte	0x00, 0xf5, 0x21, 0x00


	//----- nvinfo : EIATTR_KPARAM_INFO
	.align		4
.L_45:
        /*0048*/ 	.byte	0x04, 0x17
        /*004a*/ 	.short	(.L_47 - .L_46)
.L_46:
        /*004c*/ 	.word	0x00000000
        /*0050*/ 	.short	0x0001
        /*0052*/ 	.short	0x0008
        /*0054*/ 	.byte	0x00, 0xf5, 0x21, 0x00


	//----- nvinfo : EIATTR_KPARAM_INFO
	.align		4
.L_47:
        /*0058*/ 	.byte	0x04, 0x17
        /*005a*/ 	.short	(.L_49 - .L_48)
.L_48:
        /*005c*/ 	.word	0x00000000
        /*0060*/ 	.short	0x0000
        /*0062*/ 	.short	0x0000
        /*0064*/ 	.byte	0x00, 0xf5, 0x21, 0x00


	//----- nvinfo : EIATTR_SPARSE_MMA_MASK
	.align		4
.L_49:
        /*0068*/ 	.byte	0x03, 0x50
        /*006a*/ 	.short	0x0000


	//----- nvinfo : EIATTR_MAXREG_COUNT
	.align		4
        /*006c*/ 	.byte	0x03, 0x1b
        /*006e*/ 	.short	0x00ff


	//----- nvinfo : EIATTR_MERCURY_ISA_VERSION
	.align		4
        /*0070*/ 	.byte	0x03, 0x5f
        /*0072*/ 	.short	0x0101


	//----- nvinfo : EIATTR_VRC_CTA_INIT_COUNT
	.align		4
        /*0074*/ 	.byte	0x02, 0x4a
	.zero		1
	.zero		1


	//----- nvinfo : EIATTR_EXIT_INSTR_OFFSETS
	.align		4
        /*0078*/ 	.byte	0x04, 0x1c
        /*007a*/ 	.short	(.L_51 - .L_50)


	//   ....[0]....
.L_50:
        /*007c*/ 	.word	0x00000070


	//   ....[1]....
        /*0080*/ 	.word	0x000001c0


	//----- nvinfo : EIATTR_CBANK_PARAM_SIZE
	.align		4
.L_51:
        /*0084*/ 	.byte	0x03, 0x19
        /*0086*/ 	.short	0x002c


	//----- nvinfo : EIATTR_PARAM_CBANK
	.align		4
        /*0088*/ 	.byte	0x04, 0x0a
        /*008a*/ 	.short	(.L_53 - .L_52)
	.align		4
.L_52:
        /*008c*/ 	.word	index@(.nv.constant0._ZN3bwm13combinePointsEPKdS1_S1_S1_P5Pointi)
        /*0090*/ 	.short	0x0380
        /*0092*/ 	.short	0x002c


	//----- nvinfo : EIATTR_SW_WAR
	.align		4
.L_53:
        /*0094*/ 	.byte	0x04, 0x36
        /*0096*/ 	.short	(.L_55 - .L_54)
.L_54:
        /*0098*/ 	.word	0x00000008
.L_55:


//--------------------- .nv.info._ZN3bwm8inferiorEPKdS1_PdS2_i --------------------------
	.section	.nv.info._ZN3bwm8inferiorEPKdS1_PdS2_i,"",@"SHT_CUDA_INFO"
	.sectionflags	@""
	.align	4


	//----- nvinfo : EIATTR_CUDA_API_VERSION
	.align		4
        /*0000*/ 	.byte	0x04, 0x37
        /*0002*/ 	.short	(.L_57 - .L_56)
.L_56:
        /*0004*/ 	.word	0x00000082


	//----- nvinfo : EIATTR_KPARAM_INFO
	.align		4
.L_57:
        /*0008*/ 	.byte	0x04, 0x17
        /*000a*/ 	.short	(.L_59 - .L_58)
.L_58:
        /*000c*/ 	.word	0x00000000
        /*0010*/ 	.short	0x0004
        /*0012*/ 	.short	0x0020
        /*0014*/ 	.byte	0x00, 0xf0, 0x11, 0x00


	//----- nvinfo : EIATTR_KPARAM_INFO
	.align		4
.L_59:
        /*0018*/ 	.byte	0x04, 0x17
        /*001a*/ 	.short	(.L_61 - .L_60)
.L_60:
        /*001c*/ 	.word	0x00000000
        /*0020*/ 	.short	0x0003
        /*0022*/ 	.short	0x0018
        /*0024*/ 	.byte	0x00, 0xf5, 0x21, 0x00


	//----- nvinfo : EIATTR_KPARAM_INFO
	.align		4
.L_61:
        /*0028*/ 	.byte	0x04, 0x17
        /*002a*/ 	.short	(.L_63 - .L_62)
.L_62:
        /*002c*/ 	.word	0x00000000
        /*0030*/ 	.short	0x0002
        /*0032*/ 	.short	0x0010
        /*0034*/ 	.byte	0x00, 0xf5, 0x21, 0x00


	//----- nvinfo : EIATTR_KPARAM_INFO
	.align		4
.L_63:
        /*0038*/ 	.byte	0x04, 0x17
        /*003a*/ 	.short	(.L_65 - .L_64)
.L_64:
        /*003c*/ 	.word	0x00000000
        /*0040*/ 	.short	0x0001
        /*0042*/ 	.short	0x0008
        /*0044*/ 	.byte	0x00, 0xf5, 0x21, 0x00


	//----- nvinfo : EIATTR_KPARAM_INFO
	.align		4
.L_65:
        /*0048*/ 	.byte	0x04, 0x17
        /*004a*/ 	.short	(.L_67 - .L_66)
.L_66:
        /*004c*/ 	.word	0x00000000
        /*0050*/ 	.short	0x0000
        /*0052*/ 	.short	0x0000
        /*0054*/ 	.byte	0x00, 0xf5, 0x21, 0x00


	//----- nvinfo : EIATTR_SPARSE_MMA_MASK
	.align		4
.L_67:
        /*0058*/ 	.byte	0x03, 0x50
        /*005a*/ 	.short	0x0000


	//----- nvinfo : EIATTR_MAXREG_COUNT
	.align		4
        /*005c*/ 	.byte	0x03, 0x1b
        /*005e*/ 	.short	0x00ff


	//----- nvinfo : EIATTR_MERCURY_ISA_VERSION
	.align		4
        /*0060*/ 	.byte	0x03, 0x5f
        /*0062*/ 	.short	0x0101


	//----- nvinfo : EIATTR_VRC_CTA_INIT_COUNT
	.align		4
        /*0064*/ 	.byte	0x02, 0x4a
	.zero		1
	.zero		1


	//----- nvinfo : EIATTR_EXIT_INSTR_OFFSETS
	.align		4
        /*0068*/ 	.byte	0x04, 0x1c
        /*006a*/ 	.short	(.L_69 - .L_68)


	//   ....[0]....
.L_68:
        /*006c*/ 	.word	0x00000070


	//   ....[1]....
        /*0070*/ 	.word	0x00000180


	//----- nvinfo : EIATTR_CBANK_PARAM_SIZE
	.align		4
.L_69:
        /*0074*/ 	.byte	0x03, 0x19
        /*0076*/ 	.short	0x0024


	//----- nvinfo : EIATTR_PARAM_CBANK
	.align		4
        /*0078*/ 	.byte	0x04, 0x0a
        /*007a*/ 	.short	(.L_71 - .L_70)
	.align		4
.L_70:
        /*007c*/ 	.word	index@(.nv.constant0._ZN3bwm8inferiorEPKdS1_PdS2_i)
        /*0080*/ 	.short	0x0380
        /*0082*/ 	.short	0x0024


	//----- nvinfo : EIATTR_SW_WAR
	.align		4
.L_71:
        /*0084*/ 	.byte	0x04, 0x36
        /*0086*/ 	.short	(.L_73 - .L_72)
.L_72:
        /*0088*/ 	.word	0x00000008
.L_73:


//--------------------- .nv.info._ZN3bwm9ParToCartEPKdS1_PdS2_id --------------------------
	.section	.nv.info._ZN3bwm9ParToCartEPKdS1_PdS2_id,"",@"SHT_CUDA_INFO"
	.sectionflags	@""
	.align	4


	//----- nvinfo : EIATTR_CUDA_API_VERSION
	.align		4
        /*0000*/ 	.byte	0x04, 0x37
        /*0002*/ 	.short	(.L_75 - .L_74)
.L_74:
        /*0004*/ 	.word	0x00000082


	//----- nvinfo : EIATTR_KPARAM_INFO
	.align		4
.L_75:
        /*0008*/ 	.byte	0x04, 0x17
        /*000a*/ 	.short	(.L_77 - .L_76)
.L_76:
        /*000c*/ 	.word	0x00000000
        /*0010*/ 	.short	0x0005
        /*0012*/ 	.short	0x0028
        /*0014*/ 	.byte	0x00, 0xf0, 0x21, 0x00


	//----- nvinfo : EIATTR_KPARAM_INFO
	.align		4
.L_77:
        /*0018*/ 	.byte	0x04, 0x17
        /*001a*/ 	.short	(.L_79 - .L_78)
.L_78:
        /*001c*/ 	.word	0x00000000
        /*0020*/ 	.short	0x0004
        /*0022*/ 	.short	0x0020
        /*0024*/ 	.byte	0x00, 0xf0, 0x11, 0x00


	//----- nvinfo : EIATTR_KPARAM_INFO
	.align		4
.L_79:
        /*0028*/ 	.byte	0x04, 0x17
        /*002a*/ 	.short	(.L_81 - .L_80)
.L_80:
        /*002c*/ 	.word	0x00000000
        /*0030*/ 	.short	0x0003
        /*0032*/ 	.short	0x0018
        /*0034*/ 	.byte	0x00, 0xf5, 0x21, 0x00


	//----- nvinfo : EIATTR_KPARAM_INFO
	.align		4
.L_81:
        /*0038*/ 	.byte	0x04, 0x17
        /*003a*/ 	.short	(.L_83 - .L_82)
.L_82:
        /*003c*/ 	.word	0x00000000
        /*0040*/ 	.short	0x0002
        /*0042*/ 	.short	0x0010
        /*0044*/ 	.byte	0x00, 0xf5, 0x21, 0x00


	//----- nvinfo : EIATTR_KPARAM_INFO
	.align		4
.L_83:
        /*0048*/ 	.byte	0x04, 0x17
        /*004a*/ 	.short	(.L_85 - .L_84)
.L_84:
        /*004c*/ 	.word	0x00000000
        /*0050*/ 	.short	0x0001
        /*0052*/ 	.short	0x0008
        /*0054*/ 	.byte	0x00, 0xf5, 0x21, 0x00


	//----- nvinfo : EIATTR_KPARAM_INFO
	.align		4
.L_85:
        /*0058*/ 	.byte	0x04, 0x17
        /*005a*/ 	.short	(.L_87 - .L_86)
.L_86:
        /*005c*/ 	.word	0x00000000
        /*0060*/ 	.short	0x0000
        /*0062*/ 	.short	0x0000
        /*0064*/ 	.byte	0x00, 0xf5, 0x21, 0x00


	//----- nvinfo : EIATTR_SPARSE_MMA_MASK
	.align		4
.L_87:
        /*0068*/ 	.byte	0x03, 0x50
        /*006a*/ 	.short	0x0000


	//----- nvinfo : EIATTR_MAXREG_COUNT
	.align		4
        /*006c*/ 	.byte	0x03, 0x1b
        /*006e*/ 	.short	0x00ff


	//----- nvinfo : EIATTR_MERCURY_ISA_VERSION
	.align		4
        /*0070*/ 	.byte	0x03, 0x5f
        /*0072*/ 	.short	0x0101


	//----- nvinfo : EIATTR_VRC_CTA_INIT_COUNT
	.align		4
        /*0074*/ 	.byte	0x02, 0x4a
	.zero		1
	.zero		1


	//----- nvinfo : EIATTR_EXIT_INSTR_OFFSETS
	.align		4
        /*0078*/ 	.byte	0x04, 0x1c
        /*007a*/ 	.short	(.L_89 - .L_88)


	//   ....[0]....
.L_88:
        /*007c*/ 	.word	0x00000070


	//   ....[1]....
        /*0080*/ 	.word	0x000001c0


	//----- nvinfo : EIATTR_CBANK_PARAM_SIZE
	.align		4
.L_89:
        /*0084*/ 	.byte	0x03, 0x19
        /*0086*/ 	.short	0x0030


	//----- nvinfo : EIATTR_PARAM_CBANK
	.align		4
        /*0088*/ 	.byte	0x04, 0x0a
        /*008a*/ 	.short	(.L_91 - .L_90)
	.align		4
.L_90:
        /*008c*/ 	.word	index@(.nv.constant0._ZN3bwm9ParToCartEPKdS1_PdS2_id)
        /*0090*/ 	.short	0x0380
        /*0092*/ 	.short	0x0030


	//----- nvinfo : EIATTR_SW_WAR
	.align		4
.L_91:
        /*0094*/ 	.byte	0x04, 0x36
        /*0096*/ 	.short	(.L_93 - .L_92)
.L_92:
        /*0098*/ 	.word	0x00000008
.L_93:


//--------------------- .nv.info._ZN3bwm11concatenateEPKdiS1_iPdi --------------------------
	.section	.nv.info._ZN3bwm11concatenateEPKdiS1_iPdi,"",@"SHT_CUDA_INFO"
	.sectionflags	@""
	.align	4


	//----- nvinfo : EIATTR_CUDA_API_VERSION
	.align		4
        /*0000*/ 	.byte	0x04, 0x37
        /*0002*/ 	.short	(.L_95 - .L_94)
.L_94:
        /*0004*/ 	.word	0x00000082


	//----- nvinfo : EIATTR_KPARAM_INFO
	.align		4
.L_95:
        /*0008*/ 	.byte	0x04, 0x17
        /*000a*/ 	.short	(.L_97 - .L_96)
.L_96:
        /*000c*/ 	.word	0x00000000
        /*0010*/ 	.short	0x0005
        /*0012*/ 	.short	0x0028
        /*0014*/ 	.byte	0x00, 0xf0, 0x11, 0x00


	//----- nvinfo : EIATTR_KPARAM_INFO
	.align		4
.L_97:
        /*0018*/ 	.byte	0x04, 0x17
        /*001a*/ 	.short	(.L_99 - .L_98)
.L_98:
        /*001c*/ 	.word	0x00000000
        /*0020*/ 	.short	0x0004
        /*0022*/ 	.short	0x0020
        /*0024*/ 	.byte	0x00, 0xf5, 0x21, 0x00


	//----- nvinfo : EIATTR_KPARAM_INFO
	.align		4
.L_99:
        /*0028*/ 	.byte	0x04, 0x17
        /*002a*/ 	.short	(.L_101 - .L_100)
.L_100:
        /*002c*/ 	.word	0x00000000
        /*0030*/ 	.short	0x0003
        /*0032*/ 	.short	0x0018
        /*0034*/ 	.byte	0x00, 0xf0, 0x11, 0x00


	//----- nvinfo : EIATTR_KPARAM_INFO
	.align		4
.L_101:
        /*0038*/ 	.byte	0x04, 0x17
        /*003a*/ 	.short	(.L_103 - .L_102)
.L_102:
        /*003c*/ 	.word	0x00000000
        /*0040*/ 	.short	0x0002
        /*0042*/ 	.short	0x0010
        /*0044*/ 	.byte	0x00, 0xf5, 0x21, 0x00


	//----- nvinfo : EIATTR_KPARAM_INFO
	.align		4
.L_103:
        /*0048*/ 	.byte	0x04, 0x17
        /*004a*/ 	.short	(.L_105 - .L_104)
.L_104:
        /*004c*/ 	.word	0x00000000
        /*0050*/ 	.short	0x0001
        /*0052*/ 	.short	0x0008
        /*0054*/ 	.byte	0x00, 0xf0, 0x11, 0x00


	//----- nvinfo : EIATTR_KPARAM_INFO
	.align		4
.L_105:
        /*0058*/ 	.byte	0x04, 0x17
        /*005a*/ 	.short	(.L_107 - .L_106)
.L_106:
        /*005c*/ 	.word	0x00000000
        /*0060*/ 	.short	0x0000
        /*0062*/ 	.short	0x0000
        /*0064*/ 	.byte	0x00, 0xf5, 0x21, 0x00


	//----- nvinfo : EIATTR_SPARSE_MMA_MASK
	.align		4
.L_107:
        /*0068*/ 	.byte	0x03, 0x50
        /*006a*/ 	.short	0x0000


	//----- nvinfo : EIATTR_MAXREG_COUNT
	.align		4
        /*006c*/ 	.byte	0x03, 0x1b
        /*006e*/ 	.short	0x00ff


	//----- nvinfo : EIATTR_MERCURY_ISA_VERSION
	.align		4
        /*0070*/ 	.byte	0x03, 0x5f
        /*0072*/ 	.short	0x0101


	//----- nvinfo : EIATTR_VRC_CTA_INIT_COUNT
	.align		4
        /*0074*/ 	.byte	0x02, 0x4a
	.zero		1
	.zero		1


	//----- nvinfo : EIATTR_EXIT_INSTR_OFFSETS
	.align		4
        /*0078*/ 	.byte	0x04, 0x1c
        /*007a*/ 	.short	(.L_109 - .L_108)


	//   ....[0]....
.L_108:
        /*007c*/ 	.word	0x00000070


	//   ....[1]....
        /*0080*/ 	.word	0x00000120


	//   ....[2]....
        /*0084*/ 	.word	0x000001a0


	//----- nvinfo : EIATTR_CRS_STACK_SIZE
	.align		4
.L_109:
        /*0088*/ 	.byte	0x04, 0x1e
        /*008a*/ 	.short	(.L_111 - .L_110)
.L_110:
        /*008c*/ 	.word	0x00000000


	//----- nvinfo : EIATTR_CBANK_PARAM_SIZE
	.align		4
.L_111:
        /*0090*/ 	.byte	0x03, 0x19
        /*0092*/ 	.short	0x002c


	//----- nvinfo : EIATTR_PARAM_CBANK
	.align		4
        /*0094*/ 	.byte	0x04, 0x0a
        /*0096*/ 	.short	(.L_113 - .L_112)
	.align		4
.L_112:
        /*0098*/ 	.word	index@(.nv.constant0._ZN3bwm11concatenateEPKdiS1_iPdi)
        /*009c*/ 	.short	0x0380
        /*009e*/ 	.short	0x002c


	//----- nvinfo : EIATTR_SW_WAR
	.align		4
.L_113:
        /*00a0*/ 	.byte	0x04, 0x36
        /*00a2*/ 	.short	(.L_115 - .L_114)
.L_114:
        /*00a4*/ 	.word	0x00000008
.L_115:


//--------------------- .nv.info._ZN3bwm8fill_vecEPddi --------------------------
	.section	.nv.info._ZN3bwm8fill_vecEPddi,"",@"SHT_CUDA_INFO"
	.sectionflags	@""
	.align	4


	//----- nvinfo : EIATTR_CUDA_API_VERSION
	.align		4
        /*0000*/ 	.byte	0x04, 0x37
        /*0002*/ 	.short	(.L_117 - .L_116)
.L_116:
        /*0004*/ 	.word	0x00000082


	//----- nvinfo : EIATTR_KPARAM_INFO
	.align		4
.L_117:
        /*0008*/ 	.byte	0x04, 0x17
        /*000a*/ 	.short	(.L_119 - .L_118)
.L_118:
        /*000c*/ 	.word	0x00000000
        /*0010*/ 	.short	0x0002
        /*0012*/ 	.short	0x0010
        /*0014*/ 	.byte	0x00, 0xf0, 0x11, 0x00


	//----- nvinfo : EIATTR_KPARAM_INFO
	.align		4
.L_119:
        /*0018*/ 	.byte	0x04, 0x17
        /*001a*/ 	.short	(.L_121 - .L_120)
.L_120:
        /*001c*/ 	.word	0x00000000
        /*0020*/ 	.short	0x0001
        /*0022*/ 	.short	0x0008
        /*0024*/ 	.byte	0x00, 0xf0, 0x21, 0x00


	//----- nvinfo : EIATTR_KPARAM_INFO
	.align		4
.L_121:
        /*0028*/ 	.byte	0x04, 0x17
        /*002a*/ 	.short	(.L_123 - .L_122)
.L_122:
        /*002c*/ 	.word	0x00000000
        /*0030*/ 	.short	0x0000
        /*0032*/ 	.short	0x0000
        /*0034*/ 	.byte	0x00, 0xf5, 0x21, 0x00


	//----- nvinfo : EIATTR_SPARSE_MMA_MASK
	.align		4
.L_123:
        /*0038*/ 	.byte	0x03, 0x50
        /*003a*/ 	.short	0x0000


	//----- nvinfo : EIATTR_MAXREG_COUNT
	.align		4
        /*003c*/ 	.byte	0x03, 0x1b
        /*003e*/ 	.short	0x00ff


	//----- nvinfo : EIATTR_MERCURY_ISA_VERSION
	.align		4
        /*0040*/ 	.byte	0x03, 0x5f
        /*0042*/ 	.short	0x0101


	//----- nvinfo : EIATTR_VRC_CTA_INIT_COUNT
	.align		4
        /*0044*/ 	.byte	0x02, 0x4a
	.zero		1
	.zero		1


	//----- nvinfo : EIATTR_EXIT_INSTR_OFFSETS
	.align		4
        /*0048*/ 	.byte	0x04, 0x1c
        /*004a*/ 	.short	(.L_125 - .L_124)


	//   ....[0]....
.L_124:
        /*004c*/ 	.word	0x00000070


	//   ....[1]....
        /*0050*/ 	.word	0x000000d0


	//----- nvinfo : EIATTR_CBANK_PARAM_SIZE
	.align		4
.L_125:
        /*0054*/ 	.byte	0x03, 0x19
        /*0056*/ 	.short	0x0014


	//----- nvinfo : EIATTR_PARAM_CBANK
	.align		4
        /*0058*/ 	.byte	0x04, 0x0a
        /*005a*/ 	.short	(.L_127 - .L_126)
	.align		4
.L_126:
        /*005c*/ 	.word	index@(.nv.constant0._ZN3bwm8fill_vecEPddi)
        /*0060*/ 	.short	0x0380
        /*0062*/ 	.short	0x0014


	//----- nvinfo : EIATTR_SW_WAR
	.align		4
.L_127:
        /*0064*/ 	.byte	0x04, 0x36
        /*0066*/ 	.short	(.L_129 - .L_128)
.L_128:
        /*0068*/ 	.word	0x00000008
.L_129:


//--------------------- .nv.info._ZN3bwm8linspaceEPddid --------------------------
	.section	.nv.info._ZN3bwm8linspaceEPddid,"",@"SHT_CUDA_INFO"
	.sectionflags	@""
	.align	4


	//----- nvinfo : EIATTR_CUDA_API_VERSION
	.align		4
        /*0000*/ 	.byte	0x04, 0x37
        /*0002*/ 	.short	(.L_131 - .L_130)
.L_130:
        /*0004*/ 	.word	0x00000082


	//----- nvinfo : EIATTR_KPARAM_INFO
	.align		4
.L_131:
        /*0008*/ 	.byte	0x04, 0x17
        /*000a*/ 	.short	(.L_133 - .L_132)
.L_132:
        /*000c*/ 	.word	0x00000000
        /*0010*/ 	.short	0x0003
        /*0012*/ 	.short	0x0018
        /*0014*/ 	.byte	0x00, 0xf0, 0x21, 0x00


	//----- nvinfo : EIATTR_KPARAM_INFO
	.align		4
.L_133:
        /*0018*/ 	.byte	0x04, 0x17
        /*001a*/ 	.short	(.L_135 - .L_134)
.L_134:
        /*001c*/ 	.word	0x00000000
        /*0020*/ 	.short	0x0002
        /*0022*/ 	.short	0x0010
        /*0024*/ 	.byte	0x00, 0xf0, 0x11, 0x00


	//----- nvinfo : EIATTR_KPARAM_INFO
	.align		4
.L_135:
        /*0028*/ 	.byte	0x04, 0x17
        /*002a*/ 	.short	(.L_137 - .L_136)
.L_136:
        /*002c*/ 	.word	0x00000000
        /*0030*/ 	.short	0x0001
        /*0032*/ 	.short	0x0008
        /*0034*/ 	.byte	0x00, 0xf0, 0x21, 0x00


	//----- nvinfo : EIATTR_KPARAM_INFO
	.align		4
.L_137:
        /*0038*/ 	.byte	0x04, 0x17
        /*003a*/ 	.short	(.L_139 - .L_138)
.L_138:
        /*003c*/ 	.word	0x00000000
        /*0040*/ 	.short	0x0000
        /*0042*/ 	.short	0x0000
        /*0044*/ 	.byte	0x00, 0xf5, 0x21, 0x00


	//----- nvinfo : EIATTR_SPARSE_MMA_MASK
	.align		4
.L_139:
        /*0048*/ 	.byte	0x03, 0x50
        /*004a*/ 	.short	0x0000


	//----- nvinfo : EIATTR_MAXREG_COUNT
	.align		4
        /*004c*/ 	.byte	0x03, 0x1b
        /*004e*/ 	.short	0x00ff


	//----- nvinfo : EIATTR_MERCURY_ISA_VERSION
	.align		4
        /*0050*/ 	.byte	0x03, 0x5f
        /*0052*/ 	.short	0x0101


	//----- nvinfo : EIATTR_VRC_CTA_INIT_COUNT
	.align		4
        /*0054*/ 	.byte	0x02, 0x4a
	.zero		1
	.zero		1


	//----- nvinfo : EIATTR_EXIT_INSTR_OFFSETS
	.align		4
        /*0058*/ 	.byte	0x04, 0x1c
        /*005a*/ 	.short	(.L_141 - .L_140)


	//   ....[0]....
.L_140:
        /*005c*/ 	.word	0x00000070


	//   ....[1]....
        /*0060*/ 	.word	0x000000e0


	//   ....[2]....
        /*0064*/ 	.word	0x00000160


	//----- nvinfo : EIATTR_CBANK_PARAM_SIZE
	.align		4
.L_141:
        /*0068*/ 	.byte	0x03, 0x19
        /*006a*/ 	.short	0x0020


	//----- nvinfo : EIATTR_PARAM_CBANK
	.align		4
        /*006c*/ 	.byte	0x04, 0x0a
        /*006e*/ 	.short	(.L_143 - .L_142)
	.align		4
.L_142:
        /*0070*/ 	.word	index@(.nv.constant0._ZN3bwm8linspaceEPddid)
        /*0074*/ 	.short	0x0380
        /*0076*/ 	.short	0x0020


	//----- nvinfo : EIATTR_SW_WAR
	.align		4
.L_143:
        /*0078*/ 	.byte	0x04, 0x36
        /*007a*/ 	.short	(.L_145 - .L_144)
.L_144:
        /*007c*/ 	.word	0x00000008
.L_145:


//--------------------- .nv.callgraph             --------------------------
	.section	.nv.callgraph,"",@"SHT_CUDA_CALLGRAPH"
	.align	4
	.sectionentsize	8
	.align		4
        /*0000*/ 	.word	0x00000000
	.align		4
        /*0004*/ 	.word	0xffffffff
	.align		4
        /*0008*/ 	.word	0x00000000
	.align		4
        /*000c*/ 	.word	0xfffffffe
	.align		4
        /*0010*/ 	.word	0x00000000
	.align		4
        /*0014*/ 	.word	0xfffffffd
	.align		4
        /*0018*/ 	.word	0x00000000
	.align		4
        /*001c*/ 	.word	0xfffffffc


//--------------------- .text._ZN3bwm13combinePointsEPKdS1_S1_S1_P5Pointi --------------------------
	.section	.text._ZN3bwm13combinePointsEPKdS1_S1_S1_P5Pointi,"ax",@progbits
	.align	128
        .global         _ZN3bwm13combinePointsEPKdS1_S1_S1_P5Pointi
        .type           _ZN3bwm13combinePointsEPKdS1_S1_S1_P5Pointi,@function
        .size           _ZN3bwm13combinePointsEPKdS1_S1_S1_P5Pointi,(.L_x_7 - _ZN3bwm13combinePointsEPKdS1_S1_S1_P5Pointi)
        .other          _ZN3bwm13combinePointsEPKdS1_S1_S1_P5Pointi,@"STO_CUDA_ENTRY STV_DEFAULT"
_ZN3bwm13combinePointsEPKdS1_S1_S1_P5Pointi:
.text._ZN3bwm13combinePointsEPKdS1_S1_S1_P5Pointi:
[----:B------:R-:W-:Y:S01]  /*0000*/  LDC R1, c[0x0][0x37c] ;  /* 0x0000df00ff017b82 */ /* 0x000fe20000000800 */
[----:B------:R-:W0:Y:S07]  /*0010*/  S2R R2, SR_TID.X ;  /* 0x0000000000027919 */ /* 0x000e2e0000002100 */
[----:B------:R-:W0:Y:S08]  /*0020*/  S2UR UR4, SR_CTAID.X ;  /* 0x00000000000479c3 */ /* 0x000e300000002500 */
[----:B------:R-:W0:Y:S08]  /*0030*/  LDC R13, c[0x0][0x360] ;  /* 0x0000d800ff0d7b82 */ /* 0x000e300000000800 */
[----:B------:R-:W1:Y:S01]  /*0040*/  LDC R0, c[0x0][0x3a8] ;  /* 0x0000ea00ff007b82 */ /* 0x000e620000000800 */
[----:B0-----:R-:W-:-:S05]  /*0050*/  IMAD R13, R13, UR4, R2 ;  /* 0x000000040d0d7c24 */ /* 0x001fca000f8e0202 */
[----:B-1----:R-:W-:-:S13]  /*0060*/  ISETP.GE.AND P0, PT, R13, R0, PT ;  /* 0x000000000d00720c */ /* 0x002fda0003f06270 */
[----:B------:R-:W-:Y:S05]  /*0070*/  @P0 EXIT ;  /* 0x000000000000094d */ /* 0x000fea0003800000 */
[----:B------:R-:W0:Y:S01]  /*0080*/  LDC.64 R2, c[0x0][0x380] ;  /* 0x0000e000ff027b82 */ /* 0x000e220000000a00 */
[----:B------:R-:W1:Y:S07]  /*0090*/  LDCU.64 UR4, c[0x0][0x358] ;  /* 0x00006b00ff0477ac */ /* 0x000e6e0008000a00 */
[----:B------:R-:W2:Y:S08]  /*00a0*/  LDC.64 R4, c[0x0][0x388] ;  /* 0x0000e200ff047b82 */ /* 0x000eb00000000a00 */
[----:B------:R-:W3:Y:S01]  /*00b0*/  LDC.64 R6, c[0x0][0x3a0] ;  /* 0x0000e800ff067b82 */ /* 0x000ee20000000a00 */
[----:B0-----:R-:W-:-:S07]  /*00c0*/  IMAD.WIDE R2, R13, 0x8, R2 ;  /* 0x000000080d027825 */ /* 0x001fce00078e0202 */
[----:B------:R-:W0:Y:S01]  /*00d0*/  LDC.64 R8, c[0x0][0x390] ;  /* 0x0000e400ff087b82 */ /* 0x000e220000000a00 */
[----:B-1----:R-:W4:Y:S01]  /*00e0*/  LDG.E.64 R2, desc[UR4][R2.64] ;  /* 0x0000000402027981 */ /* 0x002f22000c1e1b00 */
[----:B--2---:R-:W-:-:S06]  /*00f0*/  IMAD.WIDE R4, R13, 0x8, R4 ;  /* 0x000000080d047825 */ /* 0x004fcc00078e0204 */
[----:B------:R-:W1:Y:S01]  /*0100*/  LDC.64 R10, c[0x0][0x398] ;  /* 0x0000e600ff0a7b82 */ /* 0x000e620000000a00 */
[----:B------:R-:W2:Y:S01]  /*0110*/  LDG.E.64 R4, desc[UR4][R4.64] ;  /* 0x0000000404047981 */ /* 0x000ea2000c1e1b00 */
[----:B---3--:R-:W-:-:S04]  /*0120*/  IMAD.WIDE R6, R13, 0x10, R6 ;  /* 0x000000100d067825 */ /* 0x008fc800078e0206 */
[----:B0-----:R-:W-:-:S04]  /*0130*/  IMAD.WIDE R8, R13, 0x8, R8 ;  /* 0x000000080d087825 */ /* 0x001fc800078e0208 */
[----:B-1----:R-:W-:Y:S01]  /*0140*/  IMAD.WIDE R10, R13, 0x8, R10 ;  /* 0x000000080d0a7825 */ /* 0x002fe200078e020a */
[----:B----4-:R-:W-:Y:S04]  /*0150*/  STG.E.64 desc[UR4][R6.64], R2 ;  /* 0x0000000206007986 */ /* 0x010fe8000c101b04 */
[----:B--2---:R-:W-:Y:S04]  /*0160*/  STG.E.64 desc[UR4][R6.64+0x8], R4 ;  /* 0x0000080406007986 */ /* 0x004fe8000c101b04 */
[----:B------:R-:W2:Y:S04]  /*0170*/  LDG.E.64 R8, desc[UR4][R8.64] ;  /* 0x0000000408087981 */ /* 0x000ea8000c1e1b00 */
[----:B------:R-:W3:Y:S01]  /*0180*/  LDG.E.64 R10, desc[UR4][R10.64] ;  /* 0x000000040a0a7981 */ /* 0x000ee2000c1e1b00 */
[----:B------:R-:W-:-:S05]  /*0190*/  IMAD.WIDE R12, R0, 0x10, R6 ;  /* 0x00000010000c7825 */ /* 0x000fca00078e0206 */
[----:B--2---:R-:W-:Y:S04]  /*01a0*/  STG.E.64 desc[UR4][R12.64], R8 ;  /* 0x000000080c007986 */ /* 0x004fe8000c101b04 */
[----:B---3--:R-:W-:Y:S01]  /*01b0*/  STG.E.64 desc[UR4][R12.64+0x8], R10 ;  /* 0x0000080a0c007986 */ /* 0x008fe2000c101b04 */
[----:B------:R-:W-:Y:S05]  /*01c0*/  EXIT ;  /* 0x000000000000794d */ /* 0x000fea0003800000 */
.L_x_0:
[----:B------:R-:W-:-:S00]  /*01d0*/  BRA `(.L_x_0) ;  /* 0xfffffffc00fc7947 */ /* 0x000fc0000383ffff */
[----:B------:R-:W-:-:S00]  /*01e0*/  NOP ;  /* 0x0000000000007918 */ /* 0x000fc00000000000 */
        /* <DEDUP_REMOVED lines=9> */
.L_x_7:


//--------------------- .text._ZN3bwm8inferiorEPKdS1_PdS2_i --------------------------
	.section	.text._ZN3bwm8inferiorEPKdS1_PdS2_i,"ax",@progbits
	.align	128
        .global         _ZN3bwm8inferiorEPKdS1_PdS2_i
        .type           _ZN3bwm8inferiorEPKdS1_PdS2_i,@function
        .size           _ZN3bwm8inferiorEPKdS1_PdS2_i,(.L_x_8 - _ZN3bwm8inferiorEPKdS1_PdS2_i)
        .other          _ZN3bwm8inferiorEPKdS1_PdS2_i,@"STO_CUDA_ENTRY STV_DEFAULT"
_ZN3bwm8inferiorEPKdS1_PdS2_i:
.text._ZN3bwm8inferiorEPKdS1_PdS2_i:
[----:B------:R-:W-:Y:S01]  /*0000*/  LDC R1, c[0x0][0x37c] ;  /* 0x0000df00ff017b82 */ /* 0x000fe20000000800 */
[----:B------:R-:W0:Y:S07]  /*0010*/  S2R R0, SR_TID.X ;  /* 0x0000000000007919 */ /* 0x000e2e0000002100 */
[----:B------:R-:W0:Y:S01]  /*0020*/  S2UR UR4, SR_CTAID.X ;  /* 0x00000000000479c3 */ /* 0x000e220000002500 */
[----:B------:R-:W1:Y:S07]  /*0030*/  LDCU UR6, c[0x0][0x3a0] ;  /* 0x00007400ff0677ac */ /* 0x000e6e0008000800 */
[----:B------:R-:W0:Y:S02]  /*0040*/  LDC R9, c[0x0][0x360] ;  /* 0x0000d800ff097b82 */ /* 0x000e240000000800 */
[----:B0-----:R-:W-:-:S05]  /*0050*/  IMAD R9, R9, UR4, R0 ;  /* 0x0000000409097c24 */ /* 0x001fca000f8e0200 */
[----:B-1----:R-:W-:-:S13]  /*0060*/  ISETP.GE.AND P0, PT, R9, UR6, PT ;  /* 0x0000000609007c0c */ /* 0x002fda000bf06270 */
[----:B------:R-:W-:Y:S05]  /*0070*/  @P0 EXIT ;  /* 0x000000000000094d */ /* 0x000fea0003800000 */
[----:B------:R-:W0:Y:S01]  /*0080*/  LDC.64 R2, c[0x0][0x380] ;  /* 0x0000e000ff027b82 */ /* 0x000e220000000a00 */
[----:B------:R-:W1:Y:S07]  /*0090*/  LDCU.64 UR4, c[0x0][0x358] ;  /* 0x00006b00ff0477ac */ /* 0x000e6e0008000a00 */
[----:B------:R-:W2:Y:S08]  /*00a0*/  LDC.64 R4, c[0x0][0x390] ;  /* 0x0000e400ff047b82 */ /* 0x000eb00000000a00 */
[----:B------:R-:W3:Y:S01]  /*00b0*/  LDC.64 R6, c[0x0][0x388] ;  /* 0x0000e200ff067b82 */ /* 0x000ee20000000a00 */
[----:B0-----:R-:W-:-:S06]  /*00c0*/  IMAD.WIDE R2, R9, 0x8, R2 ;  /* 0x0000000809027825 */ /* 0x001fcc00078e0202 */
[----:B-1----:R-:W4:Y:S01]  /*00d0*/  LDG.E.64 R2, desc[UR4][R2.64] ;  /* 0x0000000402027981 */ /* 0x002f22000c1e1b00 */
[----:B------:R-:W-:-:S04]  /*00e0*/  LOP3.LUT R0, RZ, R9, RZ, 0x33, !PT ;  /* 0x00000009ff007212 */ /* 0x000fc800078e33ff */
[----:B------:R-:W-:-:S05]  /*00f0*/  IADD3 R13, PT, PT, R0, UR6, RZ ;  /* 0x00000006000d7c10 */ /* 0x000fca000fffe0ff */
[----:B--2---:R-:W-:-:S04]  /*0100*/  IMAD.WIDE R4, R13, 0x8, R4 ;  /* 0x000000080d047825 */ /* 0x004fc800078e0204 */
[----:B---3--:R-:W-:Y:S02]  /*0110*/  IMAD.WIDE R6, R9, 0x8, R6 ;  /* 0x0000000809067825 */ /* 0x008fe400078e0206 */
[----:B------:R-:W0:Y:S01]  /*0120*/  LDC.64 R8, c[0x0][0x398] ;  /* 0x0000e600ff087b82 */ /* 0x000e220000000a00 */
[----:B----4-:R-:W-:Y:S04]  /*0130*/  STG.E.64 desc[UR4][R4.64], R2 ;  /* 0x0000000204007986 */ /* 0x010fe8000c101b04 */
[----:B------:R-:W2:Y:S01]  /*0140*/  LDG.E.64 R6, desc[UR4][R6.64] ;  /* 0x0000000406067981 */ /* 0x000ea2000c1e1b00 */
[----:B0-----:R-:W-:Y:S01]  /*0150*/  IMAD.WIDE R8, R13, 0x8, R8 ;  /* 0x000000080d087825 */ /* 0x001fe200078e0208 */
[----:B--2---:R-:W-:-:S07]  /*0160*/  DADD R10, -RZ, -R6 ;  /* 0x00000000ff0a7229 */ /* 0x004fce0000000906 */
[----:B------:R-:W-:Y:S01]  /*0170*/  STG.E.64 desc[UR4][R8.64], R10 ;  /* 0x0000000a08007986 */ /* 0x000fe2000c101b04 */
[----:B------:R-:W-:Y:S05]  /*0180*/  EXIT ;  /* 0x000000000000794d */ /* 0x000fea0003800000 */
.L_x_1:
        /* <DEDUP_REMOVED lines=15> */
.L_x_8:


//--------------------- .text._ZN3bwm9ParToCartEPKdS1_PdS2_id --------------------------
	.section	.text._ZN3bwm9ParToCartEPKdS1_PdS2_id,"ax",@progbits
	.align	128
        .global         _ZN3bwm9ParToCartEPKdS1_PdS2_id
        .type           _ZN3bwm9ParToCartEPKdS1_PdS2_id,@function
        .size           _ZN3bwm9ParToCartEPKdS1_PdS2_id,(.L_x_9 - _ZN3bwm9ParToCartEPKdS1_PdS2_id)
        .other          _ZN3bwm9ParToCartEPKdS1_PdS2_id,@"STO_CUDA_ENTRY STV_DEFAULT"
_ZN3bwm9ParToCartEPKdS1_PdS2_id:
.text._ZN3bwm9ParToCartEPKdS1_PdS2_id:
        /* <DEDUP_REMOVED lines=15> */
[----:B--2---:R-:W-:-:S05]  /*00f0*/  IMAD.WIDE R2, R0, 0x8, R2 ;  /* 0x0000000800027825 */ /* 0x004fca00078e0202 */
[----:B------:R-:W2:Y:S01]  /*0100*/  LDG.E.64 R4, desc[UR4][R2.64] ;  /* 0x0000000402047981 */ /* 0x000ea2000c1e1b00 */
[----:B----4-:R-:W-:-:S08]  /*0110*/  DMUL R8, R8, R8 ;  /* 0x0000000808087228 */ /* 0x010fd00000000000 */
[----:B--2---:R-:W-:Y:S01]  /*0120*/  DFMA R8, R4, R4, -R8 ;  /* 0x000000040408722b */ /* 0x004fe20000000808 */
[----:B0-----:R-:W-:Y:S02]  /*0130*/  IMAD.WIDE R4, R0, 0x8, R12 ;  /* 0x0000000800047825 */ /* 0x001fe400078e020c */
[----:B------:R-:W0:Y:S05]  /*0140*/  LDC.64 R12, c[0x0][0x398] ;  /* 0x0000e600ff0c7b82 */ /* 0x000e2a0000000a00 */
[----:B---3--:R-:W-:-:S07]  /*0150*/  DFMA R8, R8, 0.5, -R10 ;  /* 0x3fe000000808782b */ /* 0x008fce000000080a */
[----:B------:R-:W-:Y:S04]  /*0160*/  STG.E.64 desc[UR4][R4.64], R8 ;  /* 0x0000000804007986 */ /* 0x000fe8000c101b04 */
[----:B------:R-:W2:Y:S04]  /*0170*/  LDG.E.64 R10, desc[UR4][R2.64] ;  /* 0x00000004020a7981 */ /* 0x000ea8000c1e1b00 */
[----:B------:R-:W2:Y:S01]  /*0180*/  LDG.E.64 R6, desc[UR4][R6.64] ;  /* 0x0000000406067981 */ /* 0x000ea2000c1e1b00 */
[----:B0-----:R-:W-:Y:S01]  /*0190*/  IMAD.WIDE R12, R0, 0x8, R12 ;  /* 0x00000008000c7825 */ /* 0x001fe200078e020c */
[----:B--2---:R-:W-:-:S07]  /*01a0*/  DMUL R10, R10, R6 ;  /* 0x000000060a0a7228 */ /* 0x004fce0000000000 */
[----:B------:R-:W-:Y:S01]  /*01b0*/  STG.E.64 desc[UR4][R12.64], R10 ;  /* 0x0000000a0c007986 */ /* 0x000fe2000c101b04 */
[----:B------:R-:W-:Y:S05]  /*01c0*/  EXIT ;  /* 0x000000000000794d */ /* 0x000fea0003800000 */
.L_x_2:
        /* <DEDUP_REMOVED lines=11> */
.L_x_9:


//--------------------- .text._ZN3bwm11concatenateEPKdiS1_iPdi --------------------------
	.section	.text._ZN3bwm11concatenateEPKdiS1_iPdi,"ax",@progbits
	.align	128
        .global         _ZN3bwm11concatenateEPKdiS1_iPdi
        .type           _ZN3bwm11concatenateEPKdiS1_iPdi,@function
        .size           _ZN3bwm11concatenateEPKdiS1_iPdi,(.L_x_10 - _ZN3bwm11concatenateEPKdiS1_iPdi)
        .other          _ZN3bwm11concatenateEPKdiS1_iPdi,@"STO_CUDA_ENTRY STV_DEFAULT"
_ZN3bwm11concatenateEPKdiS1_iPdi:
.text._ZN3bwm11concatenateEPKdiS1_iPdi:
        /* <DEDUP_REMOVED lines=8> */
[----:B------:R-:W0:Y:S01]  /*0080*/  LDCU UR6, c[0x0][0x388] ;  /* 0x00007100ff0677ac */ /* 0x000e220008000800 */
[----:B------:R-:W1:Y:S01]  /*0090*/  LDCU.64 UR4, c[0x0][0x358] ;  /* 0x00006b00ff0477ac */ /* 0x000e620008000a00 */
[----:B0-----:R-:W-:-:S13]  /*00a0*/  ISETP.GE.AND P0, PT, R7, UR6, PT ;  /* 0x0000000607007c0c */ /* 0x001fda000bf06270 */
[----:B-1----:R-:W-:Y:S05]  /*00b0*/  @P0 BRA `(.L_x_3) ;  /* 0x00000000001c0947 */ /* 0x002fea0003800000 */
[----:B------:R-:W0:Y:S08]  /*00c0*/  LDC.64 R2, c[0x0][0x380] ;  /* 0x0000e000ff027b82 */ /* 0x000e300000000a00 */
[----:B------:R-:W1:Y:S01]  /*00d0*/  LDC.64 R4, c[0x0][0x3a0] ;  /* 0x0000e800ff047b82 */ /* 0x000e620000000a00 */
[----:B0-----:R-:W-:-:S06]  /*00e0*/  IMAD.WIDE R2, R7, 0x8, R2 ;  /* 0x0000000807027825 */ /* 0x001fcc00078e0202 */
[----:B------:R-:W2:Y:S01]  /*00f0*/  LDG.E.64 R2, desc[UR4][R2.64] ;  /* 0x0000000402027981 */ /* 0x000ea2000c1e1b00 */
[----:B-1----:R-:W-:-:S05]  /*0100*/  IMAD.WIDE R4, R7, 0x8, R4 ;  /* 0x0000000807047825 */ /* 0x002fca00078e0204 */
[----:B--2---:R-:W-:Y:S01]  /*0110*/  STG.E.64 desc[UR4][R4.64], R2 ;  /* 0x0000000204007986 */ /* 0x004fe2000c101b04 */
[----:B------:R-:W-:Y:S05]  /*0120*/  EXIT ;  /* 0x000000000000794d */ /* 0x000fea0003800000 */
.L_x_3:
[----:B------:R-:W0:Y:S01]  /*0130*/  LDC.64 R2, c[0x0][0x390] ;  /* 0x0000e400ff027b82 */ /* 0x000e220000000a00 */
[----:B------:R-:W-:-:S05]  /*0140*/  IADD3 R5, PT, PT, R7, -UR6, RZ ;  /* 0x8000000607057c10 */ /* 0x000fca000fffe0ff */
[----:B0-----:R-:W-:Y:S02]  /*0150*/  IMAD.WIDE R2, R5, 0x8, R2 ;  /* 0x0000000805027825 */ /* 0x001fe400078e0202 */
[----:B------:R-:W0:Y:S04]  /*0160*/  LDC.64 R4, c[0x0][0x3a0] ;  /* 0x0000e800ff047b82 */ /* 0x000e280000000a00 */
[----:B------:R-:W2:Y:S01]  /*0170*/  LDG.E.64 R2, desc[UR4][R2.64] ;  /* 0x0000000402027981 */ /* 0x000ea2000c1e1b00 */
[----:B0-----:R-:W-:-:S05]  /*0180*/  IMAD.WIDE R4, R7, 0x8, R4 ;  /* 0x0000000807047825 */ /* 0x001fca00078e0204 */
[----:B--2---:R-:W-:Y:S01]  /*0190*/  STG.E.64 desc[UR4][R4.64], R2 ;  /* 0x0000000204007986 */ /* 0x004fe2000c101b04 */
[----:B------:R-:W-:Y:S05]  /*01a0*/  EXIT ;  /* 0x000000000000794d */ /* 0x000fea0003800000 */
.L_x_4:
        /* <DEDUP_REMOVED lines=13> */
.L_x_10:


//--------------------- .text._ZN3bwm8fill_vecEPddi --------------------------
	.section	.text._ZN3bwm8fill_vecEPddi,"ax",@progbits
	.align	128
        .global         _ZN3bwm8fill_vecEPddi
        .type           _ZN3bwm8fill_vecEPddi,@function
        .size           _ZN3bwm8fill_vecEPddi,(.L_x_11 - _ZN3bwm8fill_vecEPddi)
        .other          _ZN3bwm8fill_vecEPddi,@"STO_CUDA_ENTRY STV_DEFAULT"
_ZN3bwm8fill_vecEPddi:
.text._ZN3bwm8fill_vecEPddi:
        /* <DEDUP_REMOVED lines=10> */
[----:B------:R-:W1:Y:S01]  /*00a0*/  LDC.64 R4, c[0x0][0x388] ;  /* 0x0000e200ff047b82 */ /* 0x000e620000000a00 */
[----:B0-----:R-:W-:-:S05]  /*00b0*/  IMAD.WIDE R2, R7, 0x8, R2 ;  /* 0x0000000807027825 */ /* 0x001fca00078e0202 */
[----:B-1----:R-:W-:Y:S01]  /*00c0*/  STG.E.64 desc[UR4][R2.64], R4 ;  /* 0x0000000402007986 */ /* 0x002fe2000c101b04 */
[----:B------:R-:W-:Y:S05]  /*00d0*/  EXIT ;  /* 0x000000000000794d */ /* 0x000fea0003800000 */
.L_x_5:
        /* <DEDUP_REMOVED lines=10> */
.L_x_11:


//--------------------- .text._ZN3bwm8linspaceEPddid --------------------------
	.section	.text._ZN3bwm8linspaceEPddid,"ax",@progbits
	.align	128
        .global         _ZN3bwm8linspaceEPddid
        .type           _ZN3bwm8linspaceEPddid,@function
        .size           _ZN3bwm8linspaceEPddid,(.L_x_12 - _ZN3bwm8linspaceEPddid)
        .other          _ZN3bwm8linspaceEPddid,@"STO_CUDA_ENTRY STV_DEFAULT"
_ZN3bwm8linspaceEPddid:
.text._ZN3bwm8linspaceEPddid:
[----:B------:R-:W-:Y:S08]  /*0000*/  LDC R1, c[0x0][0x37c] ;  /* 0x0000df00ff017b82 */ /* 0x000ff00000000800 */
[----:B------:R-:W0:Y:S01]  /*0010*/  LDC R6, c[0x0][0x390] ;  /* 0x0000e400ff067b82 */ /* 0x000e220000000800 */
[----:B------:R-:W1:Y:S01]  /*0020*/  LDCU.64 UR4, c[0x0][0x358] ;  /* 0x00006b00ff0477ac */ /* 0x000e620008000a00 */
[----:B0-----:R-:W-:-:S13]  /*0030*/  ISETP.NE.AND P0, PT, R6, 0x1, PT ;  /* 0x000000010600780c */ /* 0x001fda0003f05270 */
[----:B------:R-:W1:Y:S08]  /*0040*/  @!P0 LDC.64 R2, c[0x0][0x380] ;  /* 0x0000e000ff028b82 */ /* 0x000e700000000a00 */
[----:B------:R-:W1:Y:S02]  /*0050*/  @!P0 LDC.64 R4, c[0x0][0x388] ;  /* 0x0000e200ff048b82 */ /* 0x000e640000000a00 */
[----:B-1----:R0:W-:Y:S01]  /*0060*/  @!P0 STG.E.64 desc[UR4][R2.64], R4 ;  /* 0x0000000402008986 */ /* 0x0021e2000c101b04 */
[----:B------:R-:W-:Y:S05]  /*0070*/  @!P0 EXIT ;  /* 0x000000000000894d */ /* 0x000fea0003800000 */
[----:B------:R-:W1:Y:S01]  /*0080*/  S2R R0, SR_TID.X ;  /* 0x0000000000007919 */ /* 0x000e620000002100 */
[----:B------:R-:W1:Y:S08]  /*0090*/  S2UR UR6, SR_CTAID.X ;  /* 0x00000000000679c3 */ /* 0x000e700000002500 */
[----:B------:R-:W1:Y:S02]  /*00a0*/  LDC R9, c[0x0][0x360] ;  /* 0x0000d800ff097b82 */ /* 0x000e640000000800 */
[----:B-1----:R-:W-:-:S05]  /*00b0*/  IMAD R9, R9, UR6, R0 ;  /* 0x0000000609097c24 */ /* 0x002fca000f8e0200 */
[----:B------:R-:W-:-:S04]  /*00c0*/  ISETP.GE.AND P0, PT, R9, R6, PT ;  /* 0x000000060900720c */ /* 0x000fc80003f06270 */
[----:B------:R-:W-:-:S13]  /*00d0*/  ISETP.LT.OR P0, PT, R9, RZ, P0 ;  /* 0x000000ff0900720c */ /* 0x000fda0000701670 */
[----:B------:R-:W-:Y:S05]  /*00e0*/  @P0 EXIT ;  /* 0x000000000000094d */ /* 0x000fea0003800000 */
[----:B------:R-:W1:Y:S01]  /*00f0*/  LDC.64 R6, c[0x0][0x388] ;  /* 0x0000e200ff067b82 */ /* 0x000e620000000a00 */
[----:B------:R-:W1:Y:S01]  /*0100*/  LDCU.64 UR6, c[0x0][0x398] ;  /* 0x00007300ff0677ac */ /* 0x000e620008000a00 */
[----:B0-----:R-:W1:Y:S06]  /*0110*/  I2F.F64.U32 R2, R9 ;  /* 0x0000000900027312 */ /* 0x001e6c0000201800 */
[----:B------:R-:W0:Y:S01]  /*0120*/  LDC.64 R4, c[0x0][0x380] ;  /* 0x0000e000ff047b82 */ /* 0x000e220000000a00 */
[----:B-1----:R-:W-:Y:S01]  /*0130*/  DFMA R2, R2, UR6, R6 ;  /* 0x0000000602027c2b */ /* 0x002fe20008000006 */
[----:B0-----:R-:W-:-:S06]  /*0140*/  IMAD.WIDE.U32 R4, R9, 0x8, R4 ;  /* 0x0000000809047825 */ /* 0x001fcc00078e0004 */
[----:B------:R-:W-:Y:S01]  /*0150*/  STG.E.64 desc[UR4][R4.64], R2 ;  /* 0x0000000204007986 */ /* 0x000fe2000c101b04 */
[----:B------:R-:W-:Y:S05]  /*0160*/  EXIT ;  /* 0x000000000000794d */ /* 0x000fea0003800000 */
.L_x_6:
        /* <DEDUP_REMOVED lines=9> */
.L_x_12:


//--------------------- .nv.shared.reserved.0     --------------------------
	.section	.nv.shared.reserved.0,"aw",@nobits
	.weak		__nv_reservedSMEM_offset_0_alias
	.size		__nv_reservedSMEM_offset_0_alias, 0, 64
	.other		__nv_reservedSMEM_offset_0_alias,@"STO_CUDA_RESERVED_SHARED STV_DEFAULT"
__nv_reservedSMEM_offset_0_alias:
	.zero		0
	.zero		64


//--------------------- .nv.constant0._ZN3bwm13combinePointsEPKdS1_S1_S1_P5Pointi --------------------------
	.section	.nv.constant0._ZN3bwm13combinePointsEPKdS1_S1_S1_P5Pointi,"a",@progbits
	.sectionflags	@""
	.align	4
.nv.constant0._ZN3bwm13combinePointsEPKdS1_S1_S1_P5Pointi:
	.zero		940


//--------------------- .nv.constant0._ZN3bwm8inferiorEPKdS1_PdS2_i --------------------------
	.section	.nv.constant0._ZN3bwm8inferiorEPKdS1_PdS2_i,"a",@progbits
	.sectionflags	@""
	.align	4
.nv.constant0._ZN3bwm8inferiorEPKdS1_PdS2_i:
	.zero		932


//--------------------- .nv.constant0._ZN3bwm9ParToCartEPKdS1_PdS2_id --------------------------
	.section	.nv.constant0._ZN3bwm9ParToCartEPKdS1_PdS2_id,"a",@progbits
	.sectionflags	@""
	.align	4
.nv.constant0._ZN3bwm9ParToCartEPKdS1_PdS2_id:
	.zero		944


//--------------------- .nv.constant0._ZN3bwm11concatenateEPKdiS1_iPdi --------------------------
	.section	.nv.constant0._ZN3bwm11concatenateEPKdiS1_iPdi,"a",@progbits
	.sectionflags	@""
	.align	4
.nv.constant0._ZN3bwm11concatenateEPKdiS1_iPdi:
	.zero		940


//--------------------- .nv.constant0._ZN3bwm8fill_vecEPddi --------------------------
	.section	.nv.constant0._ZN3bwm8fill_vecEPddi,"a",@progbits
	.sectionflags	@""
	.align	4
.nv.constant0._ZN3bwm8fill_vecEPddi:
	.zero		916


//--------------------- .nv.constant0._ZN3bwm8linspaceEPddid --------------------------
	.section	.nv.constant0._ZN3bwm8linspaceEPddid,"a",@progbits
	.sectionflags	@""
	.align	4
.nv.constant0._ZN3bwm8linspaceEPddid:
	.zero		928


//--------------------- SYMBOLS --------------------------

	.type		.nv.reservedSmem.offset0,@object
	.size		.nv.reservedSmem.offset0,0x4
